	.headerflags	@"EF_CUDA_TEXMODE_UNIFIED EF_CUDA_64BIT_ADDRESS EF_CUDA_ACCELERATORS EF_CUDA_SM90 EF_CUDA_VIRTUAL_SM(EF_CUDA_SM90)"
	.elftype	@"ET_EXEC"


//--------------------- .nv.info                  --------------------------
	.section	.nv.info,"",@"SHT_CUDA_INFO"
	.align	4


	//----- nvinfo : EIATTR_REGCOUNT
	.align		4
        /*0000*/ 	.byte	0x04, 0x2f
        /*0002*/ 	.short	(.L_3 - .L_2)
	.align		4
.L_2:
        /*0004*/ 	.word	index@(triton_poi_fused__native_batch_norm_legit_no_training_add_convolution_4)
        /*0008*/ 	.word	0x00000016


	//----- nvinfo : EIATTR_MIN_STACK_SIZE
	.align		4
.L_3:
        /*000c*/ 	.byte	0x04, 0x12
        /*000e*/ 	.short	(.L_5 - .L_4)
	.align		4
.L_4:
        /*0010*/ 	.word	index@(triton_poi_fused__native_batch_norm_legit_no_training_add_convolution_4)
        /*0014*/ 	.word	0x00000000


	//----- nvinfo : EIATTR_FRAME_SIZE
	.align		4
.L_5:
        /*0018*/ 	.byte	0x04, 0x11
        /*001a*/ 	.short	(.L_7 - .L_6)
	.align		4
.L_6:
        /*001c*/ 	.word	index@(triton_poi_fused__native_batch_norm_legit_no_training_add_convolution_4)
        /*0020*/ 	.word	0x00000000


	//----- nvinfo : EIATTR_MIN_STACK_SIZE
	.align		4
.L_7:
        /*0024*/ 	.byte	0x04, 0x12
        /*0026*/ 	.short	(.L_9 - .L_8)
	.align		4
.L_8:
        /*0028*/ 	.word	index@(triton_poi_fused__native_batch_norm_legit_no_training_add_convolution_4)
        /*002c*/ 	.word	0x00000000
.L_9:


//--------------------- .nv.info.triton_poi_fused__native_batch_norm_legit_no_training_add_convolution_4 --------------------------
	.section	.nv.info.triton_poi_fused__native_batch_norm_legit_no_training_add_convolution_4,"",@"SHT_CUDA_INFO"
	.sectionflags	@""
	.align	4


	//----- nvinfo : EIATTR_CUDA_API_VERSION
	.align		4
        /*0000*/ 	.byte	0x04, 0x37
        /*0002*/ 	.short	(.L_11 - .L_10)
.L_10:
        /*0004*/ 	.word	0x0000007c


	//----- nvinfo : EIATTR_KPARAM_INFO
	.align		4
.L_11:
        /*0008*/ 	.byte	0x04, 0x17
        /*000a*/ 	.short	(.L_13 - .L_12)
.L_12:
        /*000c*/ 	.word	0x00000000
        /*0010*/ 	.short	0x0007
        /*0012*/ 	.short	0x0038
        /*0014*/ 	.byte	0x00, 0xf0, 0x11, 0x00


	//----- nvinfo : EIATTR_KPARAM_INFO
	.align		4
.L_13:
        /*0018*/ 	.byte	0x04, 0x17
        /*001a*/ 	.short	(.L_15 - .L_14)
.L_14:
        /*001c*/ 	.word	0x00000000
        /*0020*/ 	.short	0x0006
        /*0022*/ 	.short	0x0030
        /*0024*/ 	.byte	0x00, 0xf4, 0x21, 0x00


	//----- nvinfo : EIATTR_KPARAM_INFO
	.align		4
.L_15:
        /*0028*/ 	.byte	0x04, 0x17
        /*002a*/ 	.short	(.L_17 - .L_16)
.L_16:
        /*002c*/ 	.word	0x00000000
        /*0030*/ 	.short	0x0005
        /*0032*/ 	.short	0x0028
        /*0034*/ 	.byte	0x00, 0xf4, 0x21, 0x00


	//----- nvinfo : EIATTR_KPARAM_INFO
	.align		4
.L_17:
        /*0038*/ 	.byte	0x04, 0x17
        /*003a*/ 	.short	(.L_19 - .L_18)
.L_18:
        /*003c*/ 	.word	0x00000000
        /*0040*/ 	.short	0x0004
        /*0042*/ 	.short	0x0020
        /*0044*/ 	.byte	0x00, 0xf4, 0x21, 0x00


	//----- nvinfo : EIATTR_KPARAM_INFO
	.align		4
.L_19:
        /*0048*/ 	.byte	0x04, 0x17
        /*004a*/ 	.short	(.L_21 - .L_20)
.L_20:
        /*004c*/ 	.word	0x00000000
        /*0050*/ 	.short	0x0003
        /*0052*/ 	.short	0x0018
        /*0054*/ 	.byte	0x00, 0xf4, 0x21, 0x00


	//----- nvinfo : EIATTR_KPARAM_INFO
	.align		4
.L_21:
        /*0058*/ 	.byte	0x04, 0x17
        /*005a*/ 	.short	(.L_23 - .L_22)
.L_22:
        /*005c*/ 	.word	0x00000000
        /*0060*/ 	.short	0x0002
        /*0062*/ 	.short	0x0010
        /*0064*/ 	.byte	0x00, 0xf4, 0x21, 0x00


	//----- nvinfo : EIATTR_KPARAM_INFO
	.align		4
.L_23:
        /*0068*/ 	.byte	0x04, 0x17
        /*006a*/ 	.short	(.L_25 - .L_24)
.L_24:
        /*006c*/ 	.word	0x00000000
        /*0070*/ 	.short	0x0001
        /*0072*/ 	.short	0x0008
        /*0074*/ 	.byte	0x00, 0xf4, 0x21, 0x00


	//----- nvinfo : EIATTR_KPARAM_INFO
	.align		4
.L_25:
        /*0078*/ 	.byte	0x04, 0x17
        /*007a*/ 	.short	(.L_27 - .L_26)
.L_26:
        /*007c*/ 	.word	0x00000000
        /*0080*/ 	.short	0x0000
        /*0082*/ 	.short	0x0000
        /*0084*/ 	.byte	0x00, 0xf4, 0x21, 0x00


	//----- nvinfo : EIATTR_SPARSE_MMA_MASK
	.align		4
.L_27:
        /*0088*/ 	.byte	0x03, 0x50
        /*008a*/ 	.short	0x0000


	//----- nvinfo : EIATTR_MAXREG_COUNT
	.align		4
        /*008c*/ 	.byte	0x03, 0x1b
        /*008e*/ 	.short	0x00ff


	//----- nvinfo : EIATTR_EXIT_INSTR_OFFSETS
	.align		4
        /*0090*/ 	.byte	0x04, 0x1c
        /*0092*/ 	.short	(.L_29 - .L_28)


	//   ....[0]....
.L_28:
        /*0094*/ 	.word	0x00000350


	//----- nvinfo : EIATTR_REQNTID
	.align		4
.L_29:
        /*0098*/ 	.byte	0x04, 0x10
        /*009a*/ 	.short	(.L_31 - .L_30)
.L_30:
        /*009c*/ 	.word	0x00000080
        /*00a0*/ 	.word	0x00000001
        /*00a4*/ 	.word	0x00000001


	//----- nvinfo : EIATTR_CBANK_PARAM_SIZE
	.align		4
.L_31:
        /*00a8*/ 	.byte	0x03, 0x19
        /*00aa*/ 	.short	0x003c


	//----- nvinfo : EIATTR_PARAM_CBANK
	.align		4
        /*00ac*/ 	.byte	0x04, 0x0a
        /*00ae*/ 	.short	(.L_33 - .L_32)
	.align		4
.L_32:
        /*00b0*/ 	.word	index@(.nv.constant0.triton_poi_fused__native_batch_norm_legit_no_training_add_convolution_4)
        /*00b4*/ 	.short	0x0210
        /*00b6*/ 	.short	0x003c


	//----- nvinfo : EIATTR_SW_WAR
	.align		4
.L_33:
        /*00b8*/ 	.byte	0x04, 0x36
        /*00ba*/ 	.short	(.L_35 - .L_34)
.L_34:
        /*00bc*/ 	.word	0x00000008
.L_35:


//--------------------- .nv.callgraph             --------------------------
	.section	.nv.callgraph,"",@"SHT_CUDA_CALLGRAPH"
	.align	4
	.sectionentsize	8
	.align		4
        /*0000*/ 	.word	0x00000000
	.align		4
        /*0004*/ 	.word	0xffffffff
	.align		4
        /*0008*/ 	.word	0x00000000
	.align		4
        /*000c*/ 	.word	0xfffffffe
	.align		4
        /*0010*/ 	.word	0x00000000
	.align		4
        /*0014*/ 	.word	0xfffffffd
	.align		4
        /*0018*/ 	.word	0x00000000
	.align		4
        /*001c*/ 	.word	0xfffffffc


//--------------------- .nv.constant4             --------------------------
	.section	.nv.constant4,"a",@progbits
	.align	8
	.align		8
.nv.constant4:
        /*0000*/ 	.dword	_$_str
	.align		8
        /*0008*/ 	.dword	_$_str_$_2


//--------------------- .text.triton_poi_fused__native_batch_norm_legit_no_training_add_convolution_4 --------------------------
	.section	.text.triton_poi_fused__native_batch_norm_legit_no_training_add_convolution_4,"ax",@progbits
	.align	128
        .global         triton_poi_fused__native_batch_norm_legit_no_training_add_convolution_4
        .type           triton_poi_fused__native_batch_norm_legit_no_training_add_convolution_4,@function
        .size           triton_poi_fused__native_batch_norm_legit_no_training_add_convolution_4,(.L_x_1 - triton_poi_fused__native_batch_norm_legit_no_training_add_convolution_4)
        .other          triton_poi_fused__native_batch_norm_legit_no_training_add_convolution_4,@"STO_CUDA_ENTRY STV_DEFAULT"
triton_poi_fused__native_batch_norm_legit_no_training_add_convolution_4:
.text.triton_poi_fused__native_batch_norm_legit_no_training_add_convolution_4:
[----:B------:R-:W-:Y:S01]  /*0000*/  LDC R1, c[0x0][0x28] ;  /* 0x00000a00ff017b82 */ /* 0x000fe20000000800 */
[----:B------:R-:W1:Y:S07]  /*0010*/  S2R R9, SR_TID.X ;  /* 0x0000000000097919 */ /* 0x000e6e0000002100 */
[----:B------:R-:W2:Y:S01]  /*0020*/  LDC.64 R14, c[0x0][0x230] ;  /* 0x00008c00ff0e7b82 */ /* 0x000ea20000000a00 */
[----:B------:R-:W-:Y:S01]  /*0030*/  ULDC.64 UR4, c[0x0][0x208] ;  /* 0x0000820000047ab9 */ /* 0x000fe20000000a00 */
[----:B------:R-:W3:Y:S06]  /*0040*/  S2R R0, SR_CTAID.X ;  /* 0x0000000000007919 */ /* 0x000eec0000002500 */
[----:B------:R-:W4:Y:S08]  /*0050*/  LDC.64 R16, c[0x0][0x220] ;  /* 0x00008800ff107b82 */ /* 0x000f300000000a00 */
[----:B------:R-:W5:Y:S08]  /*0060*/  LDC.64 R18, c[0x0][0x228] ;  /* 0x00008a00ff127b82 */ /* 0x000f700000000a00 */
[----:B------:R-:W4:Y:S01]  /*0070*/  LDC.64 R10, c[0x0][0x238] ;  /* 0x00008e00ff0a7b82 */ /* 0x000f220000000a00 */
[----:B-1----:R-:W-:-:S07]  /*0080*/  LOP3.LUT R9, R9, 0x7f, RZ, 0xc0, !PT ;  /* 0x0000007f09097812 */ /* 0x002fce00078ec0ff */
[----:B------:R-:W1:Y:S01]  /*0090*/  LDC.64 R6, c[0x0][0x240] ;  /* 0x00009000ff067b82 */ /* 0x000e620000000a00 */
[----:B---3--:R-:W-:Y:S02]  /*00a0*/  SHF.R.S32.HI R2, RZ, 0x18, R0 ;  /* 0x00000018ff027819 */ /* 0x008fe40000011400 */
[----:B------:R-:W-:Y:S02]  /*00b0*/  LEA R9, R0, R9, 0x7 ;  /* 0x0000000900097211 */ /* 0x000fe400078e38ff */
[----:B------:R-:W-:-:S03]  /*00c0*/  SGXT R0, R2, 0x1 ;  /* 0x000000010200781a */ /* 0x000fc60000000200 */
[----:B------:R-:W3:Y:S01]  /*00d0*/  LDC.64 R4, c[0x0][0x218] ;  /* 0x00008600ff047b82 */ /* 0x000ee20000000a00 */
[----:B------:R-:W-:-:S04]  /*00e0*/  LEA.HI R0, R0, R9, RZ, 0x4 ;  /* 0x0000000900007211 */ /* 0x000fc800078f20ff */
[----:B------:R-:W-:-:S03]  /*00f0*/  SHF.R.S32.HI R13, RZ, 0x4, R0 ;  /* 0x00000004ff0d7819 */ /* 0x000fc60000011400 */
[----:B------:R-:W1:Y:S01]  /*0100*/  LDC.64 R2, c[0x0][0x210] ;  /* 0x00008400ff027b82 */ /* 0x000e620000000a00 */
[----:B------:R-:W-:-:S04]  /*0110*/  SHF.R.S32.HI R0, RZ, 0x1f, R0 ;  /* 0x0000001fff007819 */ /* 0x000fc80000011400 */
[----:B------:R-:W-:-:S04]  /*0120*/  LEA.HI R0, R0, R13, RZ, 0x9 ;  /* 0x0000000d00007211 */ /* 0x000fc800078f48ff */
[----:B------:R-:W-:-:S04]  /*0130*/  LOP3.LUT R0, R0, 0xfffffe00, RZ, 0xc0, !PT ;  /* 0xfffffe0000007812 */ /* 0x000fc800078ec0ff */
[----:B------:R-:W-:-:S05]  /*0140*/  IADD3 R13, R13, -R0, RZ ;  /* 0x800000000d0d7210 */ /* 0x000fca0007ffe0ff */
[----:B--2---:R-:W-:-:S05]  /*0150*/  IMAD.WIDE R14, R13, 0x4, R14 ;  /* 0x000000040d0e7825 */ /* 0x004fca00078e020e */
[----:B------:R2:W2:Y:S01]  /*0160*/  LDG.E.EL R0, desc[UR4][R14.64] ;  /* 0x000000040e007981 */ /* 0x0004a2000c2e1900 */
[----:B----4-:R-:W-:-:S04]  /*0170*/  IMAD.WIDE R16, R13, 0x4, R16 ;  /* 0x000000040d107825 */ /* 0x010fc800078e0210 */
[----:B01----:R-:W-:Y:S01]  /*0180*/  IMAD.WIDE R2, R9, 0x4, R2 ;  /* 0x0000000409027825 */ /* 0x003fe200078e0202 */
[----:B------:R-:W4:Y:S03]  /*0190*/  LDG.E.EL R8, desc[UR4][R16.64] ;  /* 0x0000000410087981 */ /* 0x000f26000c2e1900 */
[C---:B-----5:R-:W-:Y:S01]  /*01a0*/  IMAD.WIDE R18, R13.reuse, 0x4, R18 ;  /* 0x000000040d127825 */ /* 0x060fe200078e0212 */
[----:B------:R-:W4:Y:S04]  /*01b0*/  LDG.E R15, desc[UR4][R2.64] ;  /* 0x00000004020f7981 */ /* 0x000f28000c1e1900 */
[----:B------:R-:W5:Y:S01]  /*01c0*/  LDG.E.EL R12, desc[UR4][R18.64] ;  /* 0x00000004120c7981 */ /* 0x000f62000c2e1900 */
[----:B------:R-:W-:-:S04]  /*01d0*/  IMAD.WIDE R10, R13, 0x4, R10 ;  /* 0x000000040d0a7825 */ /* 0x000fc800078e020a */
[----:B------:R-:W-:Y:S02]  /*01e0*/  IMAD.WIDE R6, R13, 0x4, R6 ;  /* 0x000000040d067825 */ /* 0x000fe400078e0206 */
[----:B------:R0:W5:Y:S02]  /*01f0*/  LDG.E.EL R10, desc[UR4][R10.64] ;  /* 0x000000040a0a7981 */ /* 0x000164000c2e1900 */
[----:B---3--:R-:W-:Y:S02]  /*0200*/  IMAD.WIDE R4, R9, 0x4, R4 ;  /* 0x0000000409047825 */ /* 0x008fe400078e0204 */
[----:B------:R-:W3:Y:S04]  /*0210*/  LDG.E.EL R7, desc[UR4][R6.64] ;  /* 0x0000000406077981 */ /* 0x000ee8000c2e1900 */
[----:B------:R-:W3:Y:S01]  /*0220*/  LDG.E R9, desc[UR4][R4.64] ;  /* 0x0000000404097981 */ /* 0x000ee2000c1e1900 */
[----:B--2---:R-:W-:Y:S01]  /*0230*/  HFMA2.MMA R14, -RZ, RZ, 1.625, 0 ;  /* 0x3e800000ff0e7435 */ /* 0x004fe200000001ff */
[----:B------:R-:W-:-:S04]  /*0240*/  FADD R0, R0, 9.9999997473787516356e-06 ;  /* 0x3727c5ac00007421 */ /* 0x000fc80000000000 */
[----:B------:R-:W1:Y:S01]  /*0250*/  MUFU.SQRT R13, R0 ;  /* 0x00000000000d7308 */ /* 0x000e620000002000 */
[----:B----4-:R-:W-:-:S04]  /*0260*/  FADD R15, R15, R8 ;  /* 0x000000080f0f7221 */ /* 0x010fc80000000000 */
[----:B-----5:R-:W-:Y:S01]  /*0270*/  FADD R12, -R12, R15 ;  /* 0x0000000f0c0c7221 */ /* 0x020fe20000000100 */
[----:B------:R-:W-:Y:S01]  /*0280*/  STG.E desc[UR4][R2.64], R15 ;  /* 0x0000000f02007986 */ /* 0x000fe2000c101904 */
[C---:B-1----:R-:W-:Y:S02]  /*0290*/  FSETP.GT.AND P0, PT, R13.reuse, 8.50705917302346158658e+37, PT ;  /* 0x7e8000000d00780b */ /* 0x042fe40003f04000 */
[----:B------:R-:W-:Y:S02]  /*02a0*/  FSETP.GEU.AND P1, PT, R13, 1.175494350822287508e-38, PT ;  /* 0x008000000d00780b */ /* 0x000fe40003f2e000 */
[----:B------:R-:W-:-:S09]  /*02b0*/  FSEL R14, R14, 1, P0 ;  /* 0x3f8000000e0e7808 */ /* 0x000fd20000000000 */
[----:B------:R-:W-:Y:S02]  /*02c0*/  @P0 FMUL R13, R13, 0.25 ;  /* 0x3e8000000d0d0820 */ /* 0x000fe40000400000 */
[----:B------:R-:W-:Y:S02]  /*02d0*/  @!P1 FMUL R14, R14, 16777216 ;  /* 0x4b8000000e0e9820 */ /* 0x000fe40000400000 */
[----:B------:R-:W-:-:S06]  /*02e0*/  @!P1 FMUL R13, R13, 16777216 ;  /* 0x4b8000000d0d9820 */ /* 0x000fcc0000400000 */
[----:B------:R-:W0:Y:S02]  /*02f0*/  MUFU.RCP R13, R13 ;  /* 0x0000000d000d7308 */ /* 0x000e240000001000 */
[----:B0-----:R-:W-:-:S04]  /*0300*/  FMUL R11, R13, R14 ;  /* 0x0000000e0d0b7220 */ /* 0x001fc80000400000 */
[----:B------:R-:W-:-:S04]  /*0310*/  FMUL R11, R12, R11 ;  /* 0x0000000b0c0b7220 */ /* 0x000fc80000400000 */
[----:B---3--:R-:W-:-:S04]  /*0320*/  FFMA R10, R10, R11, R7 ;  /* 0x0000000b0a0a7223 */ /* 0x008fc80000000007 */
[----:B------:R-:W-:-:S05]  /*0330*/  FADD R9, R9, R10 ;  /* 0x0000000a09097221 */ /* 0x000fca0000000000 */
[----:B------:R-:W-:Y:S01]  /*0340*/  STG.E desc[UR4][R4.64], R9 ;  /* 0x0000000904007986 */ /* 0x000fe2000c101904 */
[----:B------:R-:W-:Y:S05]  /*0350*/  EXIT ;  /* 0x000000000000794d */ /* 0x000fea0003800000 */
.L_x_0:
[----:B------:R-:W-:-:S00]  /*0360*/  BRA `(.L_x_0) ;  /* 0xfffffffc00fc7947 */ /* 0x000fc0000383ffff */
[----:B------:R-:W-:-:S00]  /*0370*/  NOP ;  /* 0x0000000000007918 */ /* 0x000fc00000000000 */
        /* <DEDUP_REMOVED lines=8> */
.L_x_1:


//--------------------- .nv.global.init           --------------------------
	.section	.nv.global.init,"aw",@progbits
.nv.global.init:
	.type		_$_str,@object
	.size		_$_str,(_$_str_$_2 - _$_str)
_$_str:
        /*0000*/ 	.byte	0x5f, 0x5f, 0x43, 0x55, 0x44, 0x41, 0x5f, 0x46, 0x54, 0x5a, 0x00
	.type		_$_str_$_2,@object
	.size		_$_str_$_2,(.L_1 - _$_str_$_2)
_$_str_$_2:
        /*000b*/ 	.byte	0x5f, 0x5f, 0x43, 0x55, 0x44, 0x41, 0x5f, 0x50, 0x52, 0x45, 0x43, 0x5f, 0x53, 0x51, 0x52, 0x54
        /*001b*/ 	.byte	0x00
.L_1:


//--------------------- .nv.constant0.triton_poi_fused__native_batch_norm_legit_no_training_add_convolution_4 --------------------------
	.section	.nv.constant0.triton_poi_fused__native_batch_norm_legit_no_training_add_convolution_4,"a",@progbits
	.sectionflags	@""
	.align	4
.nv.constant0.triton_poi_fused__native_batch_norm_legit_no_training_add_convolution_4:
	.zero		588
